//
// Generated by NVIDIA NVVM Compiler
//
// Compiler Build ID: CL-36424714
// Cuda compilation tools, release 13.0, V13.0.88
// Based on NVVM 20.0.0
//

.version 9.0
.target sm_100
.address_size 64

	// .globl	_Z30kernel_localizacion_candidatosPiiiS_S_
// _ZZ30kernel_localizacion_candidatosPiiiS_S_E6shared has been demoted

.visible .entry _Z30kernel_localizacion_candidatosPiiiS_S_(
	.param .u64 .ptr .align 1 _Z30kernel_localizacion_candidatosPiiiS_S__param_0,
	.param .u32 _Z30kernel_localizacion_candidatosPiiiS_S__param_1,
	.param .u32 _Z30kernel_localizacion_candidatosPiiiS_S__param_2,
	.param .u64 .ptr .align 1 _Z30kernel_localizacion_candidatosPiiiS_S__param_3,
	.param .u64 .ptr .align 1 _Z30kernel_localizacion_candidatosPiiiS_S__param_4
)
{
	.reg .pred 	%p<16>;
	.reg .b32 	%r<70>;
	.reg .b64 	%rd<18>;
	// demoted variable
	.shared .align 4 .b8 _ZZ30kernel_localizacion_candidatosPiiiS_S_E6shared[192];
	ld.param.u64 	%rd8, [_Z30kernel_localizacion_candidatosPiiiS_S__param_0];
	ld.param.u32 	%r23, [_Z30kernel_localizacion_candidatosPiiiS_S__param_1];
	ld.param.u32 	%r24, [_Z30kernel_localizacion_candidatosPiiiS_S__param_2];
	ld.param.u64 	%rd10, [_Z30kernel_localizacion_candidatosPiiiS_S__param_3];
	ld.param.u64 	%rd9, [_Z30kernel_localizacion_candidatosPiiiS_S__param_4];
	cvta.to.global.u64 	%rd1, %rd10;
	mov.u32 	%r1, %tid.x;
	setp.ne.s32 	%p1, %r1, 0;
	@%p1 bra 	$L__BB0_2;
	mov.b32 	%r25, 0;
	st.shared.u32 	[_ZZ30kernel_localizacion_candidatosPiiiS_S_E6shared+44], %r25;
	mov.u32 	%r26, _ZZ30kernel_localizacion_candidatosPiiiS_S_E6shared;
	add.s32 	%r27, %r26, 44;
	st.shared.u32 	[_ZZ30kernel_localizacion_candidatosPiiiS_S_E6shared+48], %r25;
	st.shared.u32 	[_ZZ30kernel_localizacion_candidatosPiiiS_S_E6shared+52], %r25;
	st.shared.u32 	[_ZZ30kernel_localizacion_candidatosPiiiS_S_E6shared+56], %r25;
	st.shared.u32 	[_ZZ30kernel_localizacion_candidatosPiiiS_S_E6shared+60], %r25;
	st.shared.u32 	[_ZZ30kernel_localizacion_candidatosPiiiS_S_E6shared+64], %r25;
	st.shared.u32 	[_ZZ30kernel_localizacion_candidatosPiiiS_S_E6shared+68], %r25;
	st.shared.u32 	[_ZZ30kernel_localizacion_candidatosPiiiS_S_E6shared+72], %r25;
	st.shared.u32 	[_ZZ30kernel_localizacion_candidatosPiiiS_S_E6shared+76], %r25;
	st.shared.u32 	[_ZZ30kernel_localizacion_candidatosPiiiS_S_E6shared+80], %r25;
	st.shared.u32 	[_ZZ30kernel_localizacion_candidatosPiiiS_S_E6shared+84], %r25;
	st.shared.u32 	[_ZZ30kernel_localizacion_candidatosPiiiS_S_E6shared+88], %r25;
	st.shared.u32 	[_ZZ30kernel_localizacion_candidatosPiiiS_S_E6shared+92], %r25;
	st.shared.u32 	[_ZZ30kernel_localizacion_candidatosPiiiS_S_E6shared+96], %r25;
	st.shared.u32 	[_ZZ30kernel_localizacion_candidatosPiiiS_S_E6shared+100], %r25;
	st.shared.u32 	[_ZZ30kernel_localizacion_candidatosPiiiS_S_E6shared+104], %r25;
	st.shared.u32 	[_ZZ30kernel_localizacion_candidatosPiiiS_S_E6shared+108], %r25;
	st.shared.u32 	[_ZZ30kernel_localizacion_candidatosPiiiS_S_E6shared+112], %r25;
	st.shared.u32 	[_ZZ30kernel_localizacion_candidatosPiiiS_S_E6shared+116], %r25;
	st.shared.u32 	[_ZZ30kernel_localizacion_candidatosPiiiS_S_E6shared+120], %r25;
	st.shared.u32 	[_ZZ30kernel_localizacion_candidatosPiiiS_S_E6shared+124], %r25;
	st.shared.u32 	[_ZZ30kernel_localizacion_candidatosPiiiS_S_E6shared+128], %r25;
	st.shared.u32 	[_ZZ30kernel_localizacion_candidatosPiiiS_S_E6shared+132], %r25;
	st.shared.u32 	[_ZZ30kernel_localizacion_candidatosPiiiS_S_E6shared+136], %r25;
	st.shared.u32 	[_ZZ30kernel_localizacion_candidatosPiiiS_S_E6shared+140], %r25;
	st.shared.u32 	[_ZZ30kernel_localizacion_candidatosPiiiS_S_E6shared+144], %r25;
	st.shared.u32 	[_ZZ30kernel_localizacion_candidatosPiiiS_S_E6shared+148], %r25;
	st.shared.u32 	[_ZZ30kernel_localizacion_candidatosPiiiS_S_E6shared+152], %r25;
	st.shared.u32 	[_ZZ30kernel_localizacion_candidatosPiiiS_S_E6shared+156], %r25;
	st.shared.u32 	[_ZZ30kernel_localizacion_candidatosPiiiS_S_E6shared+160], %r25;
	st.shared.u32 	[_ZZ30kernel_localizacion_candidatosPiiiS_S_E6shared+164], %r25;
	st.shared.u32 	[_ZZ30kernel_localizacion_candidatosPiiiS_S_E6shared+168], %r25;
	st.shared.u32 	[_ZZ30kernel_localizacion_candidatosPiiiS_S_E6shared+172], %r25;
	st.shared.u32 	[_ZZ30kernel_localizacion_candidatosPiiiS_S_E6shared+176], %r25;
	st.shared.u32 	[_ZZ30kernel_localizacion_candidatosPiiiS_S_E6shared+180], %r25;
	st.shared.u32 	[_ZZ30kernel_localizacion_candidatosPiiiS_S_E6shared+184], %r25;
	st.shared.u32 	[_ZZ30kernel_localizacion_candidatosPiiiS_S_E6shared], %r24;
	mov.b32 	%r28, 1;
	st.shared.u32 	[_ZZ30kernel_localizacion_candidatosPiiiS_S_E6shared+40], %r28;
	st.shared.u32 	[_ZZ30kernel_localizacion_candidatosPiiiS_S_E6shared+188], %r25;
	shr.s32 	%r29, %r24, 31;
	shr.u32 	%r30, %r29, 27;
	add.s32 	%r31, %r24, %r30;
	and.b32  	%r32, %r31, 1073741792;
	sub.s32 	%r33, %r24, %r32;
	shl.b32 	%r34, %r33, 2;
	add.s32 	%r35, %r27, %r34;
	st.shared.u32 	[%r35], %r28;
$L__BB0_2:
	setp.ne.s32 	%p2, %r1, 0;
	bar.sync 	0;
	ld.shared.u32 	%r37, [_ZZ30kernel_localizacion_candidatosPiiiS_S_E6shared+40];
	setp.lt.s32 	%p3, %r37, 1;
	mov.b32 	%r64, -1;
	or.pred  	%p4, %p2, %p3;
	@%p4 bra 	$L__BB0_4;
	ld.shared.u32 	%r64, [_ZZ30kernel_localizacion_candidatosPiiiS_S_E6shared];
	add.s32 	%r38, %r37, -1;
	st.shared.u32 	[_ZZ30kernel_localizacion_candidatosPiiiS_S_E6shared+40], %r38;
$L__BB0_4:
	bar.sync 	0;
	setp.eq.s32 	%p5, %r64, -1;
	@%p5 bra 	$L__BB0_18;
	setp.gt.u32 	%p6, %r1, 3;
	@%p6 bra 	$L__BB0_10;
	shl.b32 	%r39, %r64, 2;
	add.s32 	%r5, %r39, %r1;
	shl.b32 	%r40, %r23, 2;
	setp.ge.s32 	%p7, %r5, %r40;
	@%p7 bra 	$L__BB0_10;
	cvta.to.global.u64 	%rd11, %rd8;
	mul.wide.s32 	%rd12, %r5, 4;
	add.s64 	%rd13, %rd11, %rd12;
	ld.global.u32 	%r6, [%rd13];
	shr.s32 	%r41, %r6, 31;
	shr.u32 	%r42, %r41, 27;
	add.s32 	%r43, %r6, %r42;
	and.b32  	%r44, %r43, 1073741792;
	sub.s32 	%r45, %r6, %r44;
	shl.b32 	%r46, %r45, 2;
	mov.u32 	%r47, _ZZ30kernel_localizacion_candidatosPiiiS_S_E6shared;
	add.s32 	%r48, %r47, %r46;
	atom.relaxed.shared.cas.b32 	%r49, [%r48+44], 0, 1;
	setp.ne.s32 	%p8, %r49, 0;
	@%p8 bra 	$L__BB0_10;
	atom.shared.add.u32 	%r7, [_ZZ30kernel_localizacion_candidatosPiiiS_S_E6shared+188], 1;
	setp.gt.s32 	%p9, %r7, 3;
	@%p9 bra 	$L__BB0_10;
	shl.b32 	%r50, %r7, 2;
	add.s32 	%r52, %r47, %r50;
	st.shared.u32 	[%r52+172], %r6;
$L__BB0_10:
	setp.ne.s32 	%p10, %r1, 0;
	bar.sync 	0;
	@%p10 bra 	$L__BB0_18;
	ld.shared.u32 	%r8, [_ZZ30kernel_localizacion_candidatosPiiiS_S_E6shared+188];
	cvta.to.global.u64 	%rd14, %rd9;
	st.global.u32 	[%rd14], %r8;
	setp.lt.s32 	%p11, %r8, 1;
	@%p11 bra 	$L__BB0_18;
	and.b32  	%r9, %r8, 3;
	setp.lt.u32 	%p12, %r8, 4;
	mov.b32 	%r67, 0;
	@%p12 bra 	$L__BB0_15;
	and.b32  	%r67, %r8, 2147483644;
	neg.s32 	%r66, %r67;
	mov.u32 	%r55, _ZZ30kernel_localizacion_candidatosPiiiS_S_E6shared;
	add.s32 	%r65, %r55, 184;
	add.s64 	%rd16, %rd1, 8;
$L__BB0_14:
	ld.shared.u32 	%r56, [%r65+-12];
	st.global.u32 	[%rd16+-8], %r56;
	ld.shared.u32 	%r57, [%r65+-8];
	st.global.u32 	[%rd16+-4], %r57;
	ld.shared.u32 	%r58, [%r65+-4];
	st.global.u32 	[%rd16], %r58;
	ld.shared.u32 	%r59, [%r65];
	st.global.u32 	[%rd16+4], %r59;
	add.s32 	%r66, %r66, 4;
	add.s32 	%r65, %r65, 16;
	add.s64 	%rd16, %rd16, 16;
	setp.ne.s32 	%p13, %r66, 0;
	@%p13 bra 	$L__BB0_14;
$L__BB0_15:
	setp.eq.s32 	%p14, %r9, 0;
	@%p14 bra 	$L__BB0_18;
	mul.wide.u32 	%rd15, %r67, 4;
	add.s64 	%rd17, %rd1, %rd15;
	shl.b32 	%r60, %r67, 2;
	mov.u32 	%r61, _ZZ30kernel_localizacion_candidatosPiiiS_S_E6shared;
	add.s32 	%r62, %r60, %r61;
	add.s32 	%r69, %r62, 172;
	neg.s32 	%r68, %r9;
$L__BB0_17:
	.pragma "nounroll";
	ld.shared.u32 	%r63, [%r69];
	st.global.u32 	[%rd17], %r63;
	add.s64 	%rd17, %rd17, 4;
	add.s32 	%r69, %r69, 4;
	add.s32 	%r68, %r68, 1;
	setp.ne.s32 	%p15, %r68, 0;
	@%p15 bra 	$L__BB0_17;
$L__BB0_18:
	ret;

}


// ===== COMPILED SASS (sm_100) =====

	.target	sm_100

	.elftype	@"ET_EXEC"


//--------------------- .note.nv.tkinfo           --------------------------
	.section	.note.nv.tkinfo,"",@"SHT_NOTE"
	.sectionflags	@"SHF_NOTE_NV_TKINFO"
	.tkinfo
        /*0018*/ 	.word	0x00000002
        /*0030*/ 	.string	""
        /*0030*/ 	.string	"ptxas"
        /*0030*/ 	.string	"Cuda compilation tools, release 13.0, V13.0.88"
        /*0030*/ 	.string	"Build cuda_13.0.r13.0/compiler.36424714_0"
        /*0030*/ 	.string	"-arch sm_100 -m 64 "



//--------------------- .note.nv.cuinfo           --------------------------
	.section	.note.nv.cuinfo,"",@"SHT_NOTE"
	.sectionflags	@"SHF_NOTE_NV_CUINFO"
        /*0018*/ 	.short	0x0002
        /*001a*/ 	.short	0x0064
        /*001c*/ 	.short	0x0082
	.zero		2


//--------------------- .nv.info                  --------------------------
	.section	.nv.info,"",@"SHT_CUDA_INFO"
	.align	4


	//----- nvinfo : EIATTR_REGCOUNT
	.align		4
        /*0000*/ 	.byte	0x04, 0x2f
        /*0002*/ 	.short	(.L_1 - .L_0)
	.align		4
.L_0:
        /*0004*/ 	.word	index@(_Z30kernel_localizacion_candidatosPiiiS_S_)
        /*0008*/ 	.word	0x0000001a


	//----- nvinfo : EIATTR_FRAME_SIZE
	.align		4
.L_1:
        /*000c*/ 	.byte	0x04, 0x11
        /*000e*/ 	.short	(.L_3 - .L_2)
	.align		4
.L_2:
        /*0010*/ 	.word	index@(_Z30kernel_localizacion_candidatosPiiiS_S_)
        /*0014*/ 	.word	0x00000000


	//----- nvinfo : EIATTR_MIN_STACK_SIZE
	.align		4
.L_3:
        /*0018*/ 	.byte	0x04, 0x12
        /*001a*/ 	.short	(.L_5 - .L_4)
	.align		4
.L_4:
        /*001c*/ 	.word	index@(_Z30kernel_localizacion_candidatosPiiiS_S_)
        /*0020*/ 	.word	0x00000000
.L_5:


//--------------------- .nv.compat                --------------------------
	.section	.nv.compat,"",@"SHT_CUDA_COMPAT_INFO"
	.align	4
        /*0000*/ 	.byte	0x02, 0x09, 0x00, 0x00, 0x02, 0x02, 0x01, 0x00, 0x02, 0x05, 0x05, 0x00, 0x03, 0x07, 0x01, 0x01
        /*0010*/ 	.byte	0x02, 0x03, 0x00, 0x00, 0x02, 0x06, 0x01, 0x00, 0x04, 0x0b, 0x08, 0x00, 0x09, 0x00, 0x00, 0x00
        /*0020*/ 	.byte	0x00, 0x00, 0x00, 0x00


//--------------------- .nv.info._Z30kernel_localizacion_candidatosPiiiS_S_ --------------------------
	.section	.nv.info._Z30kernel_localizacion_candidatosPiiiS_S_,"",@"SHT_CUDA_INFO"
	.sectionflags	@""
	.align	4


	//----- nvinfo : EIATTR_CUDA_API_VERSION
	.align		4
        /*0000*/ 	.byte	0x04, 0x37
        /*0002*/ 	.short	(.L_7 - .L_6)
.L_6:
        /*0004*/ 	.word	0x00000082


	//----- nvinfo : EIATTR_KPARAM_INFO
	.align		4
.L_7:
        /*0008*/ 	.byte	0x04, 0x17
        /*000a*/ 	.short	(.L_9 - .L_8)
.L_8:
        /*000c*/ 	.word	0x00000000
        /*0010*/ 	.short	0x0004
        /*0012*/ 	.short	0x0018
        /*0014*/ 	.byte	0x00, 0xf5, 0x21, 0x00


	//----- nvinfo : EIATTR_KPARAM_INFO
	.align		4
.L_9:
        /*0018*/ 	.byte	0x04, 0x17
        /*001a*/ 	.short	(.L_11 - .L_10)
.L_10:
        /*001c*/ 	.word	0x00000000
        /*0020*/ 	.short	0x0003
        /*0022*/ 	.short	0x0010
        /*0024*/ 	.byte	0x00, 0xf5, 0x21, 0x00


	//----- nvinfo : EIATTR_KPARAM_INFO
	.align		4
.L_11:
        /*0028*/ 	.byte	0x04, 0x17
        /*002a*/ 	.short	(.L_13 - .L_12)
.L_12:
        /*002c*/ 	.word	0x00000000
        /*0030*/ 	.short	0x0002
        /*0032*/ 	.short	0x000c
        /*0034*/ 	.byte	0x00, 0xf0, 0x11, 0x00


	//----- nvinfo : EIATTR_KPARAM_INFO
	.align		4
.L_13:
        /*0038*/ 	.byte	0x04, 0x17
        /*003a*/ 	.short	(.L_15 - .L_14)
.L_14:
        /*003c*/ 	.word	0x00000000
        /*0040*/ 	.short	0x0001
        /*0042*/ 	.short	0x0008
        /*0044*/ 	.byte	0x00, 0xf0, 0x11, 0x00


	//----- nvinfo : EIATTR_KPARAM_INFO
	.align		4
.L_15:
        /*0048*/ 	.byte	0x04, 0x17
        /*004a*/ 	.short	(.L_17 - .L_16)
.L_16:
        /*004c*/ 	.word	0x00000000
        /*0050*/ 	.short	0x0000
        /*0052*/ 	.short	0x0000
        /*0054*/ 	.byte	0x00, 0xf5, 0x21, 0x00


	//----- nvinfo : EIATTR_SPARSE_MMA_MASK
	.align		4
.L_17:
        /*0058*/ 	.byte	0x03, 0x50
        /*005a*/ 	.short	0x0000


	//----- nvinfo : EIATTR_MAXREG_COUNT
	.align		4
        /*005c*/ 	.byte	0x03, 0x1b
        /*005e*/ 	.short	0x00ff


	//----- nvinfo : EIATTR_NUM_BARRIERS
	.align		4
        /*0060*/ 	.byte	0x02, 0x4c
        /*0062*/ 	.byte	0x01
	.zero		1


	//----- nvinfo : EIATTR_MERCURY_ISA_VERSION
	.align		4
        /*0064*/ 	.byte	0x03, 0x5f
        /*0066*/ 	.short	0x0101


	//----- nvinfo : EIATTR_INT_WARP_WIDE_INSTR_OFFSETS
	.align		4
        /*0068*/ 	.byte	0x04, 0x31
        /*006a*/ 	.short	(.L_19 - .L_18)


	//   ....[0]....
.L_18:
        /*006c*/ 	.word	0x00000440


	//   ....[1]....
        /*0070*/ 	.word	0x000004c0


	//----- nvinfo : EIATTR_VRC_CTA_INIT_COUNT
	.align		4
.L_19:
        /*0074*/ 	.byte	0x02, 0x4a
	.zero		1
	.zero		1


	//----- nvinfo : EIATTR_EXIT_INSTR_OFFSETS
	.align		4
        /*0078*/ 	.byte	0x04, 0x1c
        /*007a*/ 	.short	(.L_21 - .L_20)


	//   ....[0]....
.L_20:
        /*007c*/ 	.word	0x000002c0


	//   ....[1]....
        /*0080*/ 	.word	0x00000530


	//   ....[2]....
        /*0084*/ 	.word	0x00000580


	//   ....[3]....
        /*0088*/ 	.word	0x00000b60


	//   ....[4]....
        /*008c*/ 	.word	0x00000c40


	//----- nvinfo : EIATTR_CRS_STACK_SIZE
	.align		4
.L_21:
        /*0090*/ 	.byte	0x04, 0x1e
        /*0092*/ 	.short	(.L_23 - .L_22)
.L_22:
        /*0094*/ 	.word	0x00000000


	//----- nvinfo : EIATTR_CBANK_PARAM_SIZE
	.align		4
.L_23:
        /*0098*/ 	.byte	0x03, 0x19
        /*009a*/ 	.short	0x0020


	//----- nvinfo : EIATTR_PARAM_CBANK
	.align		4
        /*009c*/ 	.byte	0x04, 0x0a
        /*009e*/ 	.short	(.L_25 - .L_24)
	.align		4
.L_24:
        /*00a0*/ 	.word	index@(.nv.constant0._Z30kernel_localizacion_candidatosPiiiS_S_)
        /*00a4*/ 	.short	0x0380
        /*00a6*/ 	.short	0x0020


	//----- nvinfo : EIATTR_SW_WAR
	.align		4
.L_25:
        /*00a8*/ 	.byte	0x04, 0x36
        /*00aa*/ 	.short	(.L_27 - .L_26)
.L_26:
        /*00ac*/ 	.word	0x00000008
.L_27:


//--------------------- .nv.callgraph             --------------------------
	.section	.nv.callgraph,"",@"SHT_CUDA_CALLGRAPH"
	.align	4
	.sectionentsize	8
	.align		4
        /*0000*/ 	.word	0x00000000
	.align		4
        /*0004*/ 	.word	0xffffffff
	.align		4
        /*0008*/ 	.word	0x00000000
	.align		4
        /*000c*/ 	.word	0xfffffffe
	.align		4
        /*0010*/ 	.word	0x00000000
	.align		4
        /*0014*/ 	.word	0xfffffffd
	.align		4
        /*0018*/ 	.word	0x00000000
	.align		4
        /*001c*/ 	.word	0xfffffffc


//--------------------- .text._Z30kernel_localizacion_candidatosPiiiS_S_ --------------------------
	.section	.text._Z30kernel_localizacion_candidatosPiiiS_S_,"ax",@progbits
	.align	128
        .global         _Z30kernel_localizacion_candidatosPiiiS_S_
        .type           _Z30kernel_localizacion_candidatosPiiiS_S_,@function
        .size           _Z30kernel_localizacion_candidatosPiiiS_S_,(.L_x_11 - _Z30kernel_localizacion_candidatosPiiiS_S_)
        .other          _Z30kernel_localizacion_candidatosPiiiS_S_,@"STO_CUDA_ENTRY STV_DEFAULT"
_Z30kernel_localizacion_candidatosPiiiS_S_:
.text._Z30kernel_localizacion_candidatosPiiiS_S_:
[----:B------:R-:W-:Y:S01]  /*0000*/  LDC R1, c[0x0][0x37c] ;  /* 0x0000df00ff017b82 */ /* 0x000fe20000000800 */
[----:B------:R-:W0:Y:S01]  /*0010*/  S2R R3, SR_TID.X ;  /* 0x0000000000037919 */ /* 0x000e220000002100 */
[----:B------:R-:W-:Y:S01]  /*0020*/  BSSY.RECONVERGENT B0, `(.L_x_0) ;  /* 0x000001c000007945 */ /* 0x000fe20003800200 */
[----:B0-----:R-:W-:-:S13]  /*0030*/  ISETP.NE.AND P1, PT, R3, RZ, PT ;  /* 0x000000ff0300720c */ /* 0x001fda0003f25270 */
[----:B------:R-:W-:Y:S05]  /*0040*/  @P1 BRA `(.L_x_1) ;  /* 0x0000000000641947 */ /* 0x000fea0003800000 */
[----:B------:R-:W0:Y:S01]  /*0050*/  LDC R5, c[0x0][0x38c] ;  /* 0x0000e300ff057b82 */ /* 0x000e220000000800 */
[----:B------:R-:W-:Y:S01]  /*0060*/  UMOV UR4, 0x400 ;  /* 0x0000040000047882 */ /* 0x000fe20000000000 */
[----:B------:R-:W-:-:S06]  /*0070*/  IMAD.MOV.U32 R7, RZ, RZ, 0x1 ;  /* 0x00000001ff077424 */ /* 0x000fcc00078e00ff */
[----:B------:R-:W1:Y:S01]  /*0080*/  S2UR UR5, SR_CgaCtaId ;  /* 0x00000000000579c3 */ /* 0x000e620000008800 */
[----:B0-----:R-:W-:-:S04]  /*0090*/  SHF.R.S32.HI R0, RZ, 0x1f, R5 ;  /* 0x0000001fff007819 */ /* 0x001fc80000011405 */
[----:B------:R-:W-:-:S04]  /*00a0*/  LEA.HI R0, R0, R5, RZ, 0x5 ;  /* 0x0000000500007211 */ /* 0x000fc800078f28ff */
[----:B------:R-:W-:Y:S01]  /*00b0*/  LOP3.LUT R0, R0, 0x3fffffe0, RZ, 0xc0, !PT ;  /* 0x3fffffe000007812 */ /* 0x000fe200078ec0ff */
[----:B-1----:R-:W-:-:S04]  /*00c0*/  ULEA UR4, UR5, UR4, 0x18 ;  /* 0x0000000405047291 */ /* 0x002fc8000f8ec0ff */
[----:B------:R-:W-:-:S05]  /*00d0*/  IMAD.IADD R0, R5, 0x1, -R0 ;  /* 0x0000000105007824 */ /* 0x000fca00078e0a00 */
[----:B------:R-:W-:Y:S01]  /*00e0*/  LEA R0, R0, UR4, 0x2 ;  /* 0x0000000400007c11 */ /* 0x000fe2000f8e10ff */
[----:B------:R0:W-:Y:S04]  /*00f0*/  STS [UR4], R5 ;  /* 0x00000005ff007988 */ /* 0x0001e80008000804 */
[----:B------:R-:W-:Y:S04]  /*0100*/  STS [UR4+0x2c], RZ ;  /* 0x00002cffff007988 */ /* 0x000fe80008000804 */
[----:B------:R-:W-:Y:S04]  /*0110*/  STS.128 [UR4+0x30], RZ ;  /* 0x000030ffff007988 */ /* 0x000fe80008000c04 */
[----:B------:R-:W-:Y:S04]  /*0120*/  STS.128 [UR4+0x40], RZ ;  /* 0x000040ffff007988 */ /* 0x000fe80008000c04 */
[----:B------:R-:W-:Y:S04]  /*0130*/  STS.128 [UR4+0x50], RZ ;  /* 0x000050ffff007988 */ /* 0x000fe80008000c04 */
[----:B------:R-:W-:Y:S04]  /*0140*/  STS.128 [UR4+0x60], RZ ;  /* 0x000060ffff007988 */ /* 0x000fe80008000c04 */
[----:B------:R-:W-:Y:S04]  /*0150*/  STS.128 [UR4+0x70], RZ ;  /* 0x000070ffff007988 */ /* 0x000fe80008000c04 */
[----:B------:R-:W-:Y:S04]  /*0160*/  STS.128 [UR4+0x80], RZ ;  /* 0x000080ffff007988 */ /* 0x000fe80008000c04 */
[----:B------:R-:W-:Y:S04]  /*0170*/  STS.128 [UR4+0x90], RZ ;  /* 0x000090ffff007988 */ /* 0x000fe80008000c04 */
[----:B------:R-:W-:Y:S04]  /*0180*/  STS.128 [UR4+0xa0], RZ ;  /* 0x0000a0ffff007988 */ /* 0x000fe80008000c04 */
[----:B------:R-:W-:Y:S04]  /*0190*/  STS.64 [UR4+0xb0], RZ ;  /* 0x0000b0ffff007988 */ /* 0x000fe80008000a04 */
[----:B------:R-:W-:Y:S04]  /*01a0*/  STS [UR4+0xb8], RZ ;  /* 0x0000b8ffff007988 */ /* 0x000fe80008000804 */
[----:B------:R-:W-:Y:S04]  /*01b0*/  STS [UR4+0xbc], RZ ;  /* 0x0000bcffff007988 */ /* 0x000fe80008000804 */
[----:B------:R0:W-:Y:S04]  /*01c0*/  STS [UR4+0x28], R7 ;  /* 0x00002807ff007988 */ /* 0x0001e80008000804 */
[----:B------:R0:W-:Y:S02]  /*01d0*/  STS [R0+0x2c], R7 ;  /* 0x00002c0700007388 */ /* 0x0001e40000000800 */
.L_x_1:
[----:B------:R-:W-:Y:S05]  /*01e0*/  BSYNC.RECONVERGENT B0 ;  /* 0x0000000000007941 */ /* 0x000fea0003800200 */
.L_x_0:
[----:B------:R-:W1:Y:S08]  /*01f0*/  S2UR UR5, SR_CgaCtaId ;  /* 0x00000000000579c3 */ /* 0x000e700000008800 */
[----:B------:R-:W-:Y:S01]  /*0200*/  BAR.SYNC.DEFER_BLOCKING 0x0 ;  /* 0x0000000000007b1d */ /* 0x000fe20000010000 */
[----:B------:R-:W-:-:S05]  /*0210*/  IMAD.MOV.U32 R2, RZ, RZ, -0x1 ;  /* 0xffffffffff027424 */ /* 0x000fca00078e00ff */
[----:B------:R-:W-:Y:S02]  /*0220*/  UMOV UR4, 0x400 ;  /* 0x0000040000047882 */ /* 0x000fe40000000000 */
[----:B-1----:R-:W-:-:S09]  /*0230*/  ULEA UR6, UR5, UR4, 0x18 ;  /* 0x0000000405067291 */ /* 0x002fd2000f8ec0ff */
[----:B0-----:R-:W0:Y:S02]  /*0240*/  LDS R0, [UR6+0x28] ;  /* 0x00002806ff007984 */ /* 0x001e240008000800 */
[----:B0-----:R-:W-:-:S04]  /*0250*/  ISETP.GE.AND P0, PT, R0, 0x1, PT ;  /* 0x000000010000780c */ /* 0x001fc80003f06270 */
[----:B------:R-:W-:-:S13]  /*0260*/  ISETP.NE.OR P0, PT, R3, RZ, !P0 ;  /* 0x000000ff0300720c */ /* 0x000fda0004705670 */
[----:B------:R-:W0:Y:S01]  /*0270*/  @!P0 LDS R2, [UR6] ;  /* 0x00000006ff028984 */ /* 0x000e220008000800 */
[----:B------:R-:W-:-:S05]  /*0280*/  @!P0 VIADD R0, R0, 0xffffffff ;  /* 0xffffffff00008836 */ /* 0x000fca0000000000 */
[----:B------:R1:W-:Y:S01]  /*0290*/  @!P0 STS [UR6+0x28], R0 ;  /* 0x00002800ff008988 */ /* 0x0003e20008000806 */
[----:B------:R-:W-:Y:S01]  /*02a0*/  BAR.SYNC.DEFER_BLOCKING 0x0 ;  /* 0x0000000000007b1d */ /* 0x000fe20000010000 */
[----:B0-----:R-:W-:-:S13]  /*02b0*/  ISETP.NE.AND P2, PT, R2, -0x1, PT ;  /* 0xffffffff0200780c */ /* 0x001fda0003f45270 */
[----:B-1----:R-:W-:Y:S05]  /*02c0*/  @!P2 EXIT ;  /* 0x000000000000a94d */ /* 0x002fea0003800000 */
[----:B------:R-:W-:Y:S01]  /*02d0*/  ISETP.GT.U32.AND P0, PT, R3, 0x3, PT ;  /* 0x000000030300780c */ /* 0x000fe20003f04070 */
[----:B------:R-:W0:Y:S01]  /*02e0*/  LDCU.64 UR8, c[0x0][0x358] ;  /* 0x00006b00ff0877ac */ /* 0x000e220008000a00 */
[----:B------:R-:W-:Y:S11]  /*02f0*/  BSSY.RECONVERGENT B0, `(.L_x_2) ;  /* 0x0000022000007945 */ /* 0x000ff60003800200 */
[----:B------:R-:W-:Y:S05]  /*0300*/  @P0 BRA `(.L_x_3) ;  /* 0x0000000000800947 */ /* 0x000fea0003800000 */
[----:B------:R-:W1:Y:S01]  /*0310*/  LDCU UR4, c[0x0][0x388] ;  /* 0x00007100ff0477ac */ /* 0x000e620008000800 */
[----:B------:R-:W-:Y:S01]  /*0320*/  IMAD R5, R2, 0x4, R3 ;  /* 0x0000000402057824 */ /* 0x000fe200078e0203 */
[----:B-1----:R-:W-:-:S06]  /*0330*/  USHF.L.U32 UR4, UR4, 0x2, URZ ;  /* 0x0000000204047899 */ /* 0x002fcc00080006ff */
[----:B------:R-:W-:-:S13]  /*0340*/  ISETP.GE.AND P0, PT, R5, UR4, PT ;  /* 0x0000000405007c0c */ /* 0x000fda000bf06270 */
[----:B------:R-:W-:Y:S05]  /*0350*/  @P0 BRA `(.L_x_3) ;  /* 0x00000000006c0947 */ /* 0x000fea0003800000 */
[----:B------:R-:W1:Y:S02]  /*0360*/  LDC.64 R2, c[0x0][0x380] ;  /* 0x0000e000ff027b82 */ /* 0x000e640000000a00 */
[----:B-1----:R-:W-:-:S05]  /*0370*/  IMAD.WIDE R2, R5, 0x4, R2 ;  /* 0x0000000405027825 */ /* 0x002fca00078e0202 */
[----:B0-----:R-:W2:Y:S01]  /*0380*/  LDG.E R7, desc[UR8][R2.64] ;  /* 0x0000000802077981 */ /* 0x001ea2000c1e1900 */
[----:B------:R-:W-:Y:S02]  /*0390*/  IMAD.MOV.U32 R5, RZ, RZ, 0x1 ;  /* 0x00000001ff057424 */ /* 0x000fe400078e00ff */
[----:B------:R-:W-:Y:S01]  /*03a0*/  IMAD.MOV.U32 R4, RZ, RZ, RZ ;  /* 0x000000ffff047224 */ /* 0x000fe200078e00ff */
[----:B--2---:R-:W-:-:S04]  /*03b0*/  SHF.R.S32.HI R0, RZ, 0x1f, R7 ;  /* 0x0000001fff007819 */ /* 0x004fc80000011407 */
[----:B------:R-:W-:-:S04]  /*03c0*/  LEA.HI R0, R0, R7, RZ, 0x5 ;  /* 0x0000000700007211 */ /* 0x000fc800078f28ff */
[----:B------:R-:W-:-:S05]  /*03d0*/  LOP3.LUT R0, R0, 0x3fffffe0, RZ, 0xc0, !PT ;  /* 0x3fffffe000007812 */ /* 0x000fca00078ec0ff */
[----:B------:R-:W-:-:S05]  /*03e0*/  IMAD.IADD R0, R7, 0x1, -R0 ;  /* 0x0000000107007824 */ /* 0x000fca00078e0a00 */
[----:B------:R-:W-:-:S06]  /*03f0*/  LEA R0, R0, UR6, 0x2 ;  /* 0x0000000600007c11 */ /* 0x000fcc000f8e10ff */
[----:B------:R-:W0:Y:S02]  /*0400*/  ATOMS.CAS R0, [R0+0x2c], R4, R5 ;  /* 0x00002c040000738d */ /* 0x000e240000000005 */
[----:B0-----:R-:W-:-:S13]  /*0410*/  ISETP.NE.AND P0, PT, R0, RZ, PT ;  /* 0x000000ff0000720c */ /* 0x001fda0003f05270 */
[----:B------:R-:W-:Y:S05]  /*0420*/  @P0 BRA `(.L_x_3) ;  /* 0x0000000000380947 */ /* 0x000fea0003800000 */
[----:B------:R-:W0:Y:S01]  /*0430*/  S2R R0, SR_LANEID ;  /* 0x0000000000007919 */ /* 0x000e220000000000 */
[----:B------:R-:W-:Y:S02]  /*0440*/  VOTEU.ANY UR4, UPT, PT ;  /* 0x0000000000047886 */ /* 0x000fe400038e0100 */
[----:B------:R-:W0:Y:S01]  /*0450*/  FLO.U32 R3, UR4 ;  /* 0x0000000400037d00 */ /* 0x000e2200080e0000 */
[----:B------:R-:W1:Y:S07]  /*0460*/  S2R R4, SR_LTMASK ;  /* 0x0000000000047919 */ /* 0x000e6e0000003900 */
[----:B------:R-:W2:Y:S01]  /*0470*/  POPC R2, UR4 ;  /* 0x0000000400027d09 */ /* 0x000ea20008000000 */
[----:B0-----:R-:W-:-:S02]  /*0480*/  ISETP.EQ.U32.AND P0, PT, R3, R0, PT ;  /* 0x000000000300720c */ /* 0x001fc40003f02070 */
[----:B-1----:R-:W-:-:S05]  /*0490*/  LOP3.LUT R4, R4, UR4, RZ, 0xc0, !PT ;  /* 0x0000000404047c12 */ /* 0x002fca000f8ec0ff */
[----:B------:R-:W0:Y:S06]  /*04a0*/  POPC R5, R4 ;  /* 0x0000000400057309 */ /* 0x000e2c0000000000 */
[----:B--2---:R-:W1:Y:S04]  /*04b0*/  @P0 ATOMS.ADD R2, [UR6+0xbc], R2 ;  /* 0x0000bc02ff02098c */ /* 0x004e680008000006 */
[----:B-1----:R-:W0:Y:S02]  /*04c0*/  SHFL.IDX PT, R0, R2, R3, 0x1f ;  /* 0x00001f0302007589 */ /* 0x002e2400000e0000 */
[----:B0-----:R-:W-:-:S05]  /*04d0*/  IMAD.IADD R0, R0, 0x1, R5 ;  /* 0x0000000100007824 */ /* 0x001fca00078e0205 */
[----:B------:R-:W-:-:S13]  /*04e0*/  ISETP.GT.AND P0, PT, R0, 0x3, PT ;  /* 0x000000030000780c */ /* 0x000fda0003f04270 */
[----:B------:R-:W-:-:S05]  /*04f0*/  @!P0 LEA R0, R0, UR6, 0x2 ;  /* 0x0000000600008c11 */ /* 0x000fca000f8e10ff */
[----:B------:R1:W-:Y:S02]  /*0500*/  @!P0 STS [R0+0xac], R7 ;  /* 0x0000ac0700008388 */ /* 0x0003e40000000800 */
.L_x_3:
[----:B0-----:R-:W-:Y:S05]  /*0510*/  BSYNC.RECONVERGENT B0 ;  /* 0x0000000000007941 */ /* 0x001fea0003800200 */
.L_x_2:
[----:B------:R-:W-:Y:S06]  /*0520*/  BAR.SYNC.DEFER_BLOCKING 0x0 ;  /* 0x0000000000007b1d */ /* 0x000fec0000010000 */
[----:B------:R-:W-:Y:S05]  /*0530*/  @P1 EXIT ;  /* 0x000000000000194d */ /* 0x000fea0003800000 */
[----:B------:R-:W0:Y:S01]  /*0540*/  LDS R5, [UR6+0xbc] ;  /* 0x0000bc06ff057984 */ /* 0x000e220008000800 */
[----:B------:R-:W2:Y:S01]  /*0550*/  LDC.64 R2, c[0x0][0x398] ;  /* 0x0000e600ff027b82 */ /* 0x000ea20000000a00 */
[----:B0-----:R-:W-:Y:S02]  /*0560*/  ISETP.GE.AND P0, PT, R5, 0x1, PT ;  /* 0x000000010500780c */ /* 0x001fe40003f06270 */
[----:B--2---:R0:W-:Y:S11]  /*0570*/  STG.E desc[UR8][R2.64], R5 ;  /* 0x0000000502007986 */ /* 0x0041f6000c101908 */
[----:B------:R-:W-:Y:S05]  /*0580*/  @!P0 EXIT ;  /* 0x000000000000894d */ /* 0x000fea0003800000 */
[C---:B------:R-:W-:Y:S01]  /*0590*/  ISETP.GE.U32.AND P0, PT, R5.reuse, 0x4, PT ;  /* 0x000000040500780c */ /* 0x040fe20003f06070 */
[----:B------:R-:W-:Y:S01]  /*05a0*/  IMAD.MOV.U32 R4, RZ, RZ, RZ ;  /* 0x000000ffff047224 */ /* 0x000fe200078e00ff */
[----:B-1----:R-:W-:-:S11]  /*05b0*/  LOP3.LUT R0, R5, 0x3, RZ, 0xc0, !PT ;  /* 0x0000000305007812 */ /* 0x002fd600078ec0ff */
[----:B------:R-:W-:Y:S05]  /*05c0*/  @!P0 BRA `(.L_x_4) ;  /* 0x0000000400608947 */ /* 0x000fea0003800000 */
[----:B------:R-:W1:Y:S01]  /*05d0*/  LDCU.64 UR4, c[0x0][0x390] ;  /* 0x00007200ff0477ac */ /* 0x000e620008000a00 */
[----:B------:R-:W-:Y:S01]  /*05e0*/  LOP3.LUT R4, R5, 0x7ffffffc, RZ, 0xc0, !PT ;  /* 0x7ffffffc05047812 */ /* 0x000fe200078ec0ff */
[----:B------:R-:W-:-:S04]  /*05f0*/  UIADD3 UR7, UPT, UPT, UR6, 0xb8, URZ ;  /* 0x000000b806077890 */ /* 0x000fc8000fffe0ff */
[----:B0-----:R-:W-:-:S05]  /*0600*/  IMAD.MOV R5, RZ, RZ, -R4 ;  /* 0x000000ffff057224 */ /* 0x001fca00078e0a04 */
[----:B------:R-:W-:Y:S01]  /*0610*/  ISETP.GE.AND P0, PT, R5, RZ, PT ;  /* 0x000000ff0500720c */ /* 0x000fe20003f06270 */
[----:B-1----:R-:W-:-:S04]  /*0620*/  UIADD3 UR4, UP0, UPT, UR4, 0x8, URZ ;  /* 0x0000000804047890 */ /* 0x002fc8000ff1e0ff */
[----:B------:R-:W-:Y:S02]  /*0630*/  UIADD3.X UR5, UPT, UPT, URZ, UR5, URZ, UP0, !UPT ;  /* 0x00000005ff057290 */ /* 0x000fe400087fe4ff */
[----:B------:R-:W-:-:S04]  /*0640*/  IMAD.U32 R2, RZ, RZ, UR4 ;  /* 0x00000004ff027e24 */ /* 0x000fc8000f8e00ff */
[----:B------:R-:W-:Y:S02]  /*0650*/  IMAD.U32 R3, RZ, RZ, UR5 ;  /* 0x00000005ff037e24 */ /* 0x000fe4000f8e00ff */
[----:B------:R-:W-:Y:S05]  /*0660*/  @P0 BRA `(.L_x_5) ;  /* 0x0000000000fc0947 */ /* 0x000fea0003800000 */
[----:B------:R-:W-:Y:S01]  /*0670*/  IMAD.MOV R6, RZ, RZ, -R5 ;  /* 0x000000ffff067224 */ /* 0x000fe200078e0a05 */
[----:B------:R-:W-:-:S04]  /*0680*/  PLOP3.LUT P0, PT, PT, PT, PT, 0x80, 0x8 ;  /* 0x000000000008781c */ /* 0x000fc80003f0f070 */
[----:B------:R-:W-:-:S13]  /*0690*/  ISETP.GT.AND P1, PT, R6, 0xc, PT ;  /* 0x0000000c0600780c */ /* 0x000fda0003f24270 */
[----:B------:R-:W-:Y:S05]  /*06a0*/  @!P1 BRA `(.L_x_6) ;  /* 0x0000000000889947 */ /* 0x000fea0003800000 */
[----:B------:R-:W-:-:S13]  /*06b0*/  PLOP3.LUT P0, PT, PT, PT, PT, 0x8, 0x80 ;  /* 0x000000000080781c */ /* 0x000fda0003f0e170 */
.L_x_7:
[----:B------:R-:W0:Y:S01]  /*06c0*/  LDS.64 R8, [UR7+-0x8] ;  /* 0xfffff807ff087984 */ /* 0x000e220008000a00 */
[----:B------:R-:W-:Y:S01]  /*06d0*/  VIADD R5, R5, 0x10 ;  /* 0x0000001005057836 */ /* 0x000fe20000000000 */
[----:B------:R-:W-:Y:S02]  /*06e0*/  IADD3 R6, P2, PT, R2, 0x40, RZ ;  /* 0x0000004002067810 */ /* 0x000fe40007f5e0ff */
[----:B------:R-:W1:Y:S02]  /*06f0*/  LDS.64 R10, [UR7] ;  /* 0x00000007ff0a7984 */ /* 0x000e640008000a00 */
[----:B------:R-:W-:Y:S02]  /*0700*/  ISETP.GE.AND P1, PT, R5, -0xc, PT ;  /* 0xfffffff40500780c */ /* 0x000fe40003f26270 */
[----:B------:R-:W2:Y:S04]  /*0710*/  LDS.64 R12, [UR7+0x8] ;  /* 0x00000807ff0c7984 */ /* 0x000ea80008000a00 */
[----:B------:R-:W3:Y:S04]  /*0720*/  LDS.64 R14, [UR7+0x10] ;  /* 0x00001007ff0e7984 */ /* 0x000ee80008000a00 */
[----:B------:R-:W4:Y:S04]  /*0730*/  LDS.64 R16, [UR7+0x18] ;  /* 0x00001807ff107984 */ /* 0x000f280008000a00 */
[----:B------:R-:W5:Y:S04]  /*0740*/  LDS.64 R18, [UR7+0x20] ;  /* 0x00002007ff127984 */ /* 0x000f680008000a00 */
[----:B------:R-:W5:Y:S04]  /*0750*/  LDS.64 R20, [UR7+0x28] ;  /* 0x00002807ff147984 */ /* 0x000f680008000a00 */
[----:B------:R-:W5:Y:S04]  /*0760*/  LDS R7, [UR7+-0xc] ;  /* 0xfffff407ff077984 */ /* 0x000f680008000800 */
[----:B------:R-:W5:Y:S01]  /*0770*/  LDS R23, [UR7+0x30] ;  /* 0x00003007ff177984 */ /* 0x000f620008000800 */
[----:B------:R-:W-:-:S03]  /*0780*/  UIADD3 UR7, UPT, UPT, UR7, 0x40, URZ ;  /* 0x0000004007077890 */ /* 0x000fc6000fffe0ff */
[----:B0-----:R0:W-:Y:S04]  /*0790*/  STG.E desc[UR8][R2.64], R9 ;  /* 0x0000000902007986 */ /* 0x0011e8000c101908 */
[----:B------:R-:W-:Y:S04]  /*07a0*/  STG.E desc[UR8][R2.64+-0x4], R8 ;  /* 0xfffffc0802007986 */ /* 0x000fe8000c101908 */
[----:B-1----:R-:W-:Y:S01]  /*07b0*/  STG.E desc[UR8][R2.64+0x4], R10 ;  /* 0x0000040a02007986 */ /* 0x002fe2000c101908 */
[----:B0-----:R-:W-:-:S03]  /*07c0*/  IMAD.X R9, RZ, RZ, R3, P2 ;  /* 0x000000ffff097224 */ /* 0x001fc600010e0603 */
[----:B------:R-:W-:Y:S04]  /*07d0*/  STG.E desc[UR8][R2.64+0x8], R11 ;  /* 0x0000080b02007986 */ /* 0x000fe8000c101908 */
[----:B--2---:R-:W-:Y:S04]  /*07e0*/  STG.E desc[UR8][R2.64+0xc], R12 ;  /* 0x00000c0c02007986 */ /* 0x004fe8000c101908 */
[----:B------:R-:W-:Y:S04]  /*07f0*/  STG.E desc[UR8][R2.64+0x10], R13 ;  /* 0x0000100d02007986 */ /* 0x000fe8000c101908 */
[----:B---3--:R-:W-:Y:S04]  /*0800*/  STG.E desc[UR8][R2.64+0x14], R14 ;  /* 0x0000140e02007986 */ /* 0x008fe8000c101908 */
[----:B------:R-:W-:Y:S04]  /*0810*/  STG.E desc[UR8][R2.64+0x18], R15 ;  /* 0x0000180f02007986 */ /* 0x000fe8000c101908 */
[----:B----4-:R-:W-:Y:S04]  /*0820*/  STG.E desc[UR8][R2.64+0x1c], R16 ;  /* 0x00001c1002007986 */ /* 0x010fe8000c101908 */
[----:B------:R-:W-:Y:S04]  /*0830*/  STG.E desc[UR8][R2.64+0x20], R17 ;  /* 0x0000201102007986 */ /* 0x000fe8000c101908 */
[----:B-----5:R-:W-:Y:S04]  /*0840*/  STG.E desc[UR8][R2.64+0x24], R18 ;  /* 0x0000241202007986 */ /* 0x020fe8000c101908 */
[----:B------:R-:W-:Y:S04]  /*0850*/  STG.E desc[UR8][R2.64+0x28], R19 ;  /* 0x0000281302007986 */ /* 0x000fe8000c101908 */
[----:B------:R-:W-:Y:S04]  /*0860*/  STG.E desc[UR8][R2.64+0x2c], R20 ;  /* 0x00002c1402007986 */ /* 0x000fe8000c101908 */
[----:B------:R-:W-:Y:S04]  /*0870*/  STG.E desc[UR8][R2.64+0x30], R21 ;  /* 0x0000301502007986 */ /* 0x000fe8000c101908 */
[----:B------:R-:W-:Y:S04]  /*0880*/  STG.E desc[UR8][R2.64+-0x8], R7 ;  /* 0xfffff80702007986 */ /* 0x000fe8000c101908 */
[----:B------:R0:W-:Y:S02]  /*0890*/  STG.E desc[UR8][R2.64+0x34], R23 ;  /* 0x0000341702007986 */ /* 0x0001e4000c101908 */
[----:B0-----:R-:W-:-:S02]  /*08a0*/  IMAD.MOV.U32 R2, RZ, RZ, R6 ;  /* 0x000000ffff027224 */ /* 0x001fc400078e0006 */
[----:B------:R-:W-:Y:S01]  /*08b0*/  IMAD.MOV.U32 R3, RZ, RZ, R9 ;  /* 0x000000ffff037224 */ /* 0x000fe200078e0009 */
[----:B------:R-:W-:Y:S06]  /*08c0*/  @!P1 BRA `(.L_x_7) ;  /* 0xfffffffc007c9947 */ /* 0x000fec000383ffff */
.L_x_6:
[----:B------:R-:W-:-:S05]  /*08d0*/  IMAD.MOV R6, RZ, RZ, -R5 ;  /* 0x000000ffff067224 */ /* 0x000fca00078e0a05 */
[----:B------:R-:W-:-:S13]  /*08e0*/  ISETP.GT.AND P1, PT, R6, 0x4, PT ;  /* 0x000000040600780c */ /* 0x000fda0003f24270 */
[----:B------:R-:W-:Y:S05]  /*08f0*/  @!P1 BRA `(.L_x_8) ;  /* 0x0000000000509947 */ /* 0x000fea0003800000 */
[----:B------:R-:W0:Y:S01]  /*0900*/  LDS.64 R8, [UR7+-0x8] ;  /* 0xfffff807ff087984 */ /* 0x000e220008000a00 */
[----:B------:R-:W-:Y:S01]  /*0910*/  IADD3 R6, P1, PT, R2, 0x20, RZ ;  /* 0x0000002002067810 */ /* 0x000fe20007f3e0ff */
[----:B------:R-:W-:Y:S01]  /*0920*/  VIADD R5, R5, 0x8 ;  /* 0x0000000805057836 */ /* 0x000fe20000000000 */
[----:B------:R-:W-:Y:S01]  /*0930*/  PLOP3.LUT P0, PT, PT, PT, PT, 0x8, 0x80 ;  /* 0x000000000080781c */ /* 0x000fe20003f0e170 */
[----:B------:R-:W1:Y:S02]  /*0940*/  LDS.64 R10, [UR7] ;  /* 0x00000007ff0a7984 */ /* 0x000e640008000a00 */
[----:B------:R-:W-:Y:S02]  /*0950*/  IMAD.X R17, RZ, RZ, R3, P1 ;  /* 0x000000ffff117224 */ /* 0x000fe400008e0603 */
[----:B------:R-:W2:Y:S04]  /*0960*/  LDS.64 R12, [UR7+0x8] ;  /* 0x00000807ff0c7984 */ /* 0x000ea80008000a00 */
[----:B------:R-:W3:Y:S04]  /*0970*/  LDS R7, [UR7+-0xc] ;  /* 0xfffff407ff077984 */ /* 0x000ee80008000800 */
[----:B------:R-:W4:Y:S01]  /*0980*/  LDS R15, [UR7+0x10] ;  /* 0x00001007ff0f7984 */ /* 0x000f220008000800 */
[----:B------:R-:W-:-:S03]  /*0990*/  UIADD3 UR7, UPT, UPT, UR7, 0x20, URZ ;  /* 0x0000002007077890 */ /* 0x000fc6000fffe0ff */
[----:B0-----:R-:W-:Y:S04]  /*09a0*/  STG.E desc[UR8][R2.64+-0x4], R8 ;  /* 0xfffffc0802007986 */ /* 0x001fe8000c101908 */
[----:B------:R-:W-:Y:S04]  /*09b0*/  STG.E desc[UR8][R2.64], R9 ;  /* 0x0000000902007986 */ /* 0x000fe8000c101908 */
[----:B-1----:R-:W-:Y:S04]  /*09c0*/  STG.E desc[UR8][R2.64+0x4], R10 ;  /* 0x0000040a02007986 */ /* 0x002fe8000c101908 */
[----:B------:R-:W-:Y:S04]  /*09d0*/  STG.E desc[UR8][R2.64+0x8], R11 ;  /* 0x0000080b02007986 */ /* 0x000fe8000c101908 */
[----:B--2---:R-:W-:Y:S04]  /*09e0*/  STG.E desc[UR8][R2.64+0xc], R12 ;  /* 0x00000c0c02007986 */ /* 0x004fe8000c101908 */
[----:B------:R-:W-:Y:S04]  /*09f0*/  STG.E desc[UR8][R2.64+0x10], R13 ;  /* 0x0000100d02007986 */ /* 0x000fe8000c101908 */
[----:B---3--:R-:W-:Y:S04]  /*0a00*/  STG.E desc[UR8][R2.64+-0x8], R7 ;  /* 0xfffff80702007986 */ /* 0x008fe8000c101908 */
[----:B----4-:R0:W-:Y:S02]  /*0a10*/  STG.E desc[UR8][R2.64+0x14], R15 ;  /* 0x0000140f02007986 */ /* 0x0101e4000c101908 */
[----:B0-----:R-:W-:-:S02]  /*0a20*/  IMAD.MOV.U32 R2, RZ, RZ, R6 ;  /* 0x000000ffff027224 */ /* 0x001fc400078e0006 */
[----:B------:R-:W-:-:S07]  /*0a30*/  IMAD.MOV.U32 R3, RZ, RZ, R17 ;  /* 0x000000ffff037224 */ /* 0x000fce00078e0011 */
.L_x_8:
[----:B------:R-:W-:-:S13]  /*0a40*/  ISETP.NE.OR P0, PT, R5, RZ, P0 ;  /* 0x000000ff0500720c */ /* 0x000fda0000705670 */
[----:B------:R-:W-:Y:S05]  /*0a50*/  @!P0 BRA `(.L_x_4) ;  /* 0x00000000003c8947 */ /* 0x000fea0003800000 */
.L_x_5:
[----:B------:R-:W0:Y:S01]  /*0a60*/  LDS.64 R8, [UR7+-0x8] ;  /* 0xfffff807ff087984 */ /* 0x000e220008000a00 */
[----:B------:R-:W-:Y:S01]  /*0a70*/  VIADD R5, R5, 0x4 ;  /* 0x0000000405057836 */ /* 0x000fe20000000000 */
[----:B------:R-:W-:Y:S02]  /*0a80*/  IADD3 R6, P1, PT, R2, 0x10, RZ ;  /* 0x0000001002067810 */ /* 0x000fe40007f3e0ff */
[----:B------:R-:W1:Y:S02]  /*0a90*/  LDS R7, [UR7+-0xc] ;  /* 0xfffff407ff077984 */ /* 0x000e640008000800 */
[----:B------:R-:W-:Y:S01]  /*0aa0*/  ISETP.NE.AND P0, PT, R5, RZ, PT ;  /* 0x000000ff0500720c */ /* 0x000fe20003f05270 */
[----:B------:R-:W-:Y:S01]  /*0ab0*/  IMAD.X R13, RZ, RZ, R3, P1 ;  /* 0x000000ffff0d7224 */ /* 0x000fe200008e0603 */
[----:B------:R-:W2:Y:S01]  /*0ac0*/  LDS R11, [UR7] ;  /* 0x00000007ff0b7984 */ /* 0x000ea20008000800 */
[----:B------:R-:W-:-:S03]  /*0ad0*/  UIADD3 UR7, UPT, UPT, UR7, 0x10, URZ ;  /* 0x0000001007077890 */ /* 0x000fc6000fffe0ff */
[----:B0-----:R-:W-:Y:S04]  /*0ae0*/  STG.E desc[UR8][R2.64+-0x4], R8 ;  /* 0xfffffc0802007986 */ /* 0x001fe8000c101908 */
[----:B------:R-:W-:Y:S04]  /*0af0*/  STG.E desc[UR8][R2.64], R9 ;  /* 0x0000000902007986 */ /* 0x000fe8000c101908 */
[----:B-1----:R-:W-:Y:S04]  /*0b00*/  STG.E desc[UR8][R2.64+-0x8], R7 ;  /* 0xfffff80702007986 */ /* 0x002fe8000c101908 */
[----:B--2---:R0:W-:Y:S02]  /*0b10*/  STG.E desc[UR8][R2.64+0x4], R11 ;  /* 0x0000040b02007986 */ /* 0x0041e4000c101908 */
[----:B0-----:R-:W-:-:S02]  /*0b20*/  IMAD.MOV.U32 R2, RZ, RZ, R6 ;  /* 0x000000ffff027224 */ /* 0x001fc400078e0006 */
[----:B------:R-:W-:Y:S01]  /*0b30*/  IMAD.MOV.U32 R3, RZ, RZ, R13 ;  /* 0x000000ffff037224 */ /* 0x000fe200078e000d */
[----:B------:R-:W-:Y:S06]  /*0b40*/  @P0 BRA `(.L_x_5) ;  /* 0xfffffffc00c40947 */ /* 0x000fec000383ffff */
.L_x_4:
[----:B------:R-:W-:-:S13]  /*0b50*/  ISETP.NE.AND P0, PT, R0, RZ, PT ;  /* 0x000000ff0000720c */ /* 0x000fda0003f05270 */
[----:B------:R-:W-:Y:S05]  /*0b60*/  @!P0 EXIT ;  /* 0x000000000000894d */ /* 0x000fea0003800000 */
[----:B0-----:R-:W0:Y:S01]  /*0b70*/  LDC.64 R2, c[0x0][0x390] ;  /* 0x0000e400ff027b82 */ /* 0x001e220000000a00 */
[----:B------:R-:W-:Y:S02]  /*0b80*/  IMAD.MOV R0, RZ, RZ, -R0 ;  /* 0x000000ffff007224 */ /* 0x000fe400078e0a00 */
[C---:B0-----:R-:W-:Y:S01]  /*0b90*/  IMAD.WIDE.U32 R2, R4.reuse, 0x4, R2 ;  /* 0x0000000404027825 */ /* 0x041fe200078e0002 */
[----:B------:R-:W-:-:S05]  /*0ba0*/  LEA R4, R4, UR6, 0x2 ;  /* 0x0000000604047c11 */ /* 0x000fca000f8e10ff */
[----:B------:R-:W-:-:S07]  /*0bb0*/  VIADD R4, R4, 0xac ;  /* 0x000000ac04047836 */ /* 0x000fce0000000000 */
.L_x_9:
[----:B------:R0:W1:Y:S01]  /*0bc0*/  LDS R5, [R4] ;  /* 0x0000000004057984 */ /* 0x0000620000000800 */
[----:B------:R-:W-:-:S05]  /*0bd0*/  VIADD R0, R0, 0x1 ;  /* 0x0000000100007836 */ /* 0x000fca0000000000 */
[----:B------:R-:W-:Y:S01]  /*0be0*/  ISETP.NE.AND P0, PT, R0, RZ, PT ;  /* 0x000000ff0000720c */ /* 0x000fe20003f05270 */
[----:B0-----:R-:W-:Y:S01]  /*0bf0*/  VIADD R4, R4, 0x4 ;  /* 0x0000000404047836 */ /* 0x001fe20000000000 */
[----:B-1----:R0:W-:Y:S02]  /*0c00*/  STG.E desc[UR8][R2.64], R5 ;  /* 0x0000000502007986 */ /* 0x0021e4000c101908 */
[----:B0-----:R-:W-:-:S05]  /*0c10*/  IADD3 R2, P1, PT, R2, 0x4, RZ ;  /* 0x0000000402027810 */ /* 0x001fca0007f3e0ff */
[----:B------:R-:W-:-:S04]  /*0c20*/  IMAD.X R3, RZ, RZ, R3, P1 ;  /* 0x000000ffff037224 */ /* 0x000fc800008e0603 */
[----:B------:R-:W-:Y:S05]  /*0c30*/  @P0 BRA `(.L_x_9) ;  /* 0xfffffffc00e00947 */ /* 0x000fea000383ffff */
[----:B------:R-:W-:Y:S05]  /*0c40*/  EXIT ;  /* 0x000000000000794d */ /* 0x000fea0003800000 */
.L_x_10:
[----:B------:R-:W-:-:S00]  /*0c50*/  BRA `(.L_x_10) ;  /* 0xfffffffc00fc7947 */ /* 0x000fc0000383ffff */
[----:B------:R-:W-:-:S00]  /*0c60*/  NOP ;  /* 0x0000000000007918 */ /* 0x000fc00000000000 */
        /* <DEDUP_REMOVED lines=9> */
.L_x_11:


//--------------------- .nv.shared._Z30kernel_localizacion_candidatosPiiiS_S_ --------------------------
	.section	.nv.shared._Z30kernel_localizacion_candidatosPiiiS_S_,"aw",@nobits
	.sectionflags	@""
	.align	4
.nv.shared._Z30kernel_localizacion_candidatosPiiiS_S_:
	.zero		1216


//--------------------- .nv.shared.reserved.0     --------------------------
	.section	.nv.shared.reserved.0,"aw",@nobits
	.weak		__nv_reservedSMEM_offset_0_alias
	.size		__nv_reservedSMEM_offset_0_alias, 0, 64
	.other		__nv_reservedSMEM_offset_0_alias,@"STO_CUDA_RESERVED_SHARED STV_DEFAULT"
__nv_reservedSMEM_offset_0_alias:
	.zero		0
	.zero		64


//--------------------- .nv.constant0._Z30kernel_localizacion_candidatosPiiiS_S_ --------------------------
	.section	.nv.constant0._Z30kernel_localizacion_candidatosPiiiS_S_,"a",@progbits
	.sectionflags	@""
	.align	4
.nv.constant0._Z30kernel_localizacion_candidatosPiiiS_S_:
	.zero		928


//--------------------- SYMBOLS --------------------------

	.type		.nv.reservedSmem.offset0,@object
	.size		.nv.reservedSmem.offset0,0x4
	.type		.nv.reservedSmem.cap,@object
	.size		.nv.reservedSmem.cap,0x4
